//
// Generated by NVIDIA NVVM Compiler
//
// Compiler Build ID: CL-36424714
// Cuda compilation tools, release 13.0, V13.0.88
// Based on NVVM 20.0.0
//

.version 9.0
.target sm_100
.address_size 64

	// .globl	_Z10lockKernelPii
.extern .func  (.param .b32 func_retval0) vprintf
(
	.param .b64 vprintf_param_0,
	.param .b64 vprintf_param_1
)
;
.global .align 4 .u32 lock;
.global .align 1 .b8 $str[31] = {84, 37, 48, 51, 100, 58, 32, 116, 114, 121, 105, 110, 103, 32, 116, 111, 32, 97, 99, 113, 117, 105, 114, 101, 32, 108, 111, 99, 107, 10};
.global .align 1 .b8 $str$1[22] = {84, 37, 48, 51, 100, 58, 32, 97, 99, 113, 117, 105, 114, 101, 100, 32, 108, 111, 99, 107, 10};
.global .align 1 .b8 $str$2[17] = {84, 37, 48, 51, 100, 58, 32, 119, 114, 105, 116, 101, 32, 37, 100, 10};
.global .align 1 .b8 $str$3[23] = {84, 37, 48, 51, 100, 58, 32, 114, 101, 108, 101, 97, 115, 105, 110, 103, 32, 108, 111, 99, 107, 10};

.visible .entry _Z10lockKernelPii(
	.param .u64 .ptr .align 1 _Z10lockKernelPii_param_0,
	.param .u32 _Z10lockKernelPii_param_1
)
{
	.local .align 8 .b8 	__local_depot0[8];
	.reg .b64 	%SP;
	.reg .b64 	%SPL;
	.reg .pred 	%p<4>;
	.reg .b32 	%r<14>;
	.reg .b64 	%rd<17>;

	mov.u64 	%SPL, __local_depot0;
	cvta.local.u64 	%SP, %SPL;
	ld.param.u64 	%rd2, [_Z10lockKernelPii_param_0];
	ld.param.u32 	%r2, [_Z10lockKernelPii_param_1];
	add.u64 	%rd3, %SP, 0;
	add.u64 	%rd1, %SPL, 0;
	mov.u32 	%r1, %tid.x;
	setp.ge.s32 	%p1, %r1, %r2;
	@%p1 bra 	$L__BB0_4;
	st.local.u32 	[%rd1], %r1;
	mov.u64 	%rd4, $str;
	cvta.global.u64 	%rd5, %rd4;
	{ // callseq 0, 0
	.param .b64 param0;
	st.param.b64 	[param0], %rd5;
	.param .b64 param1;
	st.param.b64 	[param1], %rd3;
	.param .b32 retval0;
	call.uni (retval0), 
	vprintf, 
	(
	param0, 
	param1
	);
	ld.param.b32 	%r3, [retval0];
	} // callseq 0
	atom.relaxed.global.cas.b32 	%r5, [lock], 0, 1;
	setp.eq.s32 	%p2, %r5, 0;
	@%p2 bra 	$L__BB0_3;
$L__BB0_2:
	membar.cta;
	atom.relaxed.global.cas.b32 	%r6, [lock], 0, 1;
	setp.ne.s32 	%p3, %r6, 0;
	@%p3 bra 	$L__BB0_2;
$L__BB0_3:
	st.local.u32 	[%rd1], %r1;
	mov.u64 	%rd7, $str$1;
	cvta.global.u64 	%rd8, %rd7;
	{ // callseq 1, 0
	.param .b64 param0;
	st.param.b64 	[param0], %rd8;
	.param .b64 param1;
	st.param.b64 	[param1], %rd3;
	.param .b32 retval0;
	call.uni (retval0), 
	vprintf, 
	(
	param0, 
	param1
	);
	ld.param.b32 	%r7, [retval0];
	} // callseq 1
	st.local.v2.u32 	[%rd1], {%r1, %r1};
	mov.u64 	%rd10, $str$2;
	cvta.global.u64 	%rd11, %rd10;
	{ // callseq 2, 0
	.param .b64 param0;
	st.param.b64 	[param0], %rd11;
	.param .b64 param1;
	st.param.b64 	[param1], %rd3;
	.param .b32 retval0;
	call.uni (retval0), 
	vprintf, 
	(
	param0, 
	param1
	);
	ld.param.b32 	%r9, [retval0];
	} // callseq 2
	cvta.to.global.u64 	%rd12, %rd2;
	mul.wide.u32 	%rd13, %r1, 4;
	add.s64 	%rd14, %rd12, %rd13;
	st.global.u32 	[%rd14], %r1;
	st.local.u32 	[%rd1], %r1;
	mov.u64 	%rd15, $str$3;
	cvta.global.u64 	%rd16, %rd15;
	{ // callseq 3, 0
	.param .b64 param0;
	st.param.b64 	[param0], %rd16;
	.param .b64 param1;
	st.param.b64 	[param1], %rd3;
	.param .b32 retval0;
	call.uni (retval0), 
	vprintf, 
	(
	param0, 
	param1
	);
	ld.param.b32 	%r11, [retval0];
	} // callseq 3
	atom.global.exch.b32 	%r13, [lock], 0;
$L__BB0_4:
	ret;

}


// ===== COMPILED SASS (sm_100) =====

	.target	sm_100

	.elftype	@"ET_EXEC"


//--------------------- .note.nv.tkinfo           --------------------------
	.section	.note.nv.tkinfo,"",@"SHT_NOTE"
	.sectionflags	@"SHF_NOTE_NV_TKINFO"
	.tkinfo
        /*0018*/ 	.word	0x00000002
        /*0030*/ 	.string	""
        /*0030*/ 	.string	"ptxas"
        /*0030*/ 	.string	"Cuda compilation tools, release 13.0, V13.0.88"
        /*0030*/ 	.string	"Build cuda_13.0.r13.0/compiler.36424714_0"
        /*0030*/ 	.string	"-arch sm_100 -m 64 "



//--------------------- .note.nv.cuinfo           --------------------------
	.section	.note.nv.cuinfo,"",@"SHT_NOTE"
	.sectionflags	@"SHF_NOTE_NV_CUINFO"
        /*0018*/ 	.short	0x0002
        /*001a*/ 	.short	0x0064
        /*001c*/ 	.short	0x0082
	.zero		2


//--------------------- .nv.info                  --------------------------
	.section	.nv.info,"",@"SHT_CUDA_INFO"
	.align	4


	//----- nvinfo : EIATTR_REGCOUNT
	.align		4
        /*0000*/ 	.byte	0x04, 0x2f
        /*0002*/ 	.short	(.L_6 - .L_5)
	.align		4
.L_5:
        /*0004*/ 	.word	index@(_Z10lockKernelPii)
        /*0008*/ 	.word	0x0000001a


	//----- nvinfo : EIATTR_FRAME_SIZE
	.align		4
.L_6:
        /*000c*/ 	.byte	0x04, 0x11
        /*000e*/ 	.short	(.L_8 - .L_7)
	.align		4
.L_7:
        /*0010*/ 	.word	index@(_Z10lockKernelPii)
        /*0014*/ 	.word	0x00000008


	//----- nvinfo : EIATTR_MIN_STACK_SIZE
	.align		4
.L_8:
        /*0018*/ 	.byte	0x04, 0x12
        /*001a*/ 	.short	(.L_10 - .L_9)
	.align		4
.L_9:
        /*001c*/ 	.word	index@(_Z10lockKernelPii)
        /*0020*/ 	.word	0x00000008
.L_10:


//--------------------- .nv.compat                --------------------------
	.section	.nv.compat,"",@"SHT_CUDA_COMPAT_INFO"
	.align	4
        /*0000*/ 	.byte	0x02, 0x09, 0x00, 0x00, 0x02, 0x02, 0x01, 0x00, 0x02, 0x05, 0x05, 0x00, 0x03, 0x07, 0x01, 0x01
        /*0010*/ 	.byte	0x02, 0x03, 0x00, 0x00, 0x02, 0x06, 0x01, 0x00, 0x04, 0x0b, 0x08, 0x00, 0x09, 0x00, 0x00, 0x00
        /*0020*/ 	.byte	0x00, 0x00, 0x00, 0x00


//--------------------- .nv.info._Z10lockKernelPii --------------------------
	.section	.nv.info._Z10lockKernelPii,"",@"SHT_CUDA_INFO"
	.sectionflags	@""
	.align	4


	//----- nvinfo : EIATTR_CUDA_API_VERSION
	.align		4
        /*0000*/ 	.byte	0x04, 0x37
        /*0002*/ 	.short	(.L_12 - .L_11)
.L_11:
        /*0004*/ 	.word	0x00000082


	//----- nvinfo : EIATTR_KPARAM_INFO
	.align		4
.L_12:
        /*0008*/ 	.byte	0x04, 0x17
        /*000a*/ 	.short	(.L_14 - .L_13)
.L_13:
        /*000c*/ 	.word	0x00000000
        /*0010*/ 	.short	0x0001
        /*0012*/ 	.short	0x0008
        /*0014*/ 	.byte	0x00, 0xf0, 0x11, 0x00


	//----- nvinfo : EIATTR_KPARAM_INFO
	.align		4
.L_14:
        /*0018*/ 	.byte	0x04, 0x17
        /*001a*/ 	.short	(.L_16 - .L_15)
.L_15:
        /*001c*/ 	.word	0x00000000
        /*0020*/ 	.short	0x0000
        /*0022*/ 	.short	0x0000
        /*0024*/ 	.byte	0x00, 0xf5, 0x21, 0x00


	//----- nvinfo : EIATTR_SPARSE_MMA_MASK
	.align		4
.L_16:
        /*0028*/ 	.byte	0x03, 0x50
        /*002a*/ 	.short	0x0000


	//----- nvinfo : EIATTR_MAXREG_COUNT
	.align		4
        /*002c*/ 	.byte	0x03, 0x1b
        /*002e*/ 	.short	0x00ff


	//----- nvinfo : EIATTR_EXTERNS
	.align		4
        /*0030*/ 	.byte	0x04, 0x0f
        /*0032*/ 	.short	(.L_18 - .L_17)


	//   ....[0]....
	.align		4
.L_17:
        /*0034*/ 	.word	index@(vprintf)


	//----- nvinfo : EIATTR_MERCURY_ISA_VERSION
	.align		4
.L_18:
        /*0038*/ 	.byte	0x03, 0x5f
        /*003a*/ 	.short	0x0101


	//----- nvinfo : EIATTR_VRC_CTA_INIT_COUNT
	.align		4
        /*003c*/ 	.byte	0x02, 0x4a
	.zero		1
	.zero		1


	//----- nvinfo : EIATTR_SYSCALL_OFFSETS
	.align		4
        /*0040*/ 	.byte	0x04, 0x46
        /*0042*/ 	.short	(.L_20 - .L_19)


	//   ....[0]....
.L_19:
        /*0044*/ 	.word	0x00000130


	//   ....[1]....
        /*0048*/ 	.word	0x00000300


	//   ....[2]....
        /*004c*/ 	.word	0x000003b0


	//   ....[3]....
        /*0050*/ 	.word	0x00000490


	//----- nvinfo : EIATTR_EXIT_INSTR_OFFSETS
	.align		4
.L_20:
        /*0054*/ 	.byte	0x04, 0x1c
        /*0056*/ 	.short	(.L_22 - .L_21)


	//   ....[0]....
.L_21:
        /*0058*/ 	.word	0x00000090


	//   ....[1]....
        /*005c*/ 	.word	0x000004e0


	//----- nvinfo : EIATTR_CRS_STACK_SIZE
	.align		4
.L_22:
        /*0060*/ 	.byte	0x04, 0x1e
        /*0062*/ 	.short	(.L_24 - .L_23)
.L_23:
        /*0064*/ 	.word	0x00000000


	//----- nvinfo : EIATTR_CBANK_PARAM_SIZE
	.align		4
.L_24:
        /*0068*/ 	.byte	0x03, 0x19
        /*006a*/ 	.short	0x000c


	//----- nvinfo : EIATTR_PARAM_CBANK
	.align		4
        /*006c*/ 	.byte	0x04, 0x0a
        /*006e*/ 	.short	(.L_26 - .L_25)
	.align		4
.L_25:
        /*0070*/ 	.word	index@(.nv.constant0._Z10lockKernelPii)
        /*0074*/ 	.short	0x0380
        /*0076*/ 	.short	0x000c


	//----- nvinfo : EIATTR_SW_WAR
	.align		4
.L_26:
        /*0078*/ 	.byte	0x04, 0x36
        /*007a*/ 	.short	(.L_28 - .L_27)
.L_27:
        /*007c*/ 	.word	0x00000008
.L_28:


//--------------------- .nv.callgraph             --------------------------
	.section	.nv.callgraph,"",@"SHT_CUDA_CALLGRAPH"
	.align	4
	.sectionentsize	8
	.align		4
        /*0000*/ 	.word	0x00000000
	.align		4
        /*0004*/ 	.word	0xffffffff
	.align		4
        /*0008*/ 	.word	index@(_Z10lockKernelPii)
	.align		4
        /*000c*/ 	.word	index@(vprintf)
	.align		4
        /*0010*/ 	.word	0x00000000
	.align		4
        /*0014*/ 	.word	0xfffffffe
	.align		4
        /*0018*/ 	.word	0x00000000
	.align		4
        /*001c*/ 	.word	0xfffffffd
	.align		4
        /*0020*/ 	.word	0x00000000
	.align		4
        /*0024*/ 	.word	0xfffffffc


//--------------------- .nv.constant4             --------------------------
	.section	.nv.constant4,"a",@progbits
	.align	8
	.align		8
.nv.constant4:
        /*0000*/ 	.dword	vprintf
	.align		8
        /*0008*/ 	.dword	lock
	.align		8
        /*0010*/ 	.dword	$str
	.align		8
        /*0018*/ 	.dword	$str$1
	.align		8
        /*0020*/ 	.dword	$str$2
	.align		8
        /*0028*/ 	.dword	$str$3


//--------------------- .text._Z10lockKernelPii   --------------------------
	.section	.text._Z10lockKernelPii,"ax",@progbits
	.align	128
        .global         _Z10lockKernelPii
        .type           _Z10lockKernelPii,@function
        .size           _Z10lockKernelPii,(.L_x_8 - _Z10lockKernelPii)
        .other          _Z10lockKernelPii,@"STO_CUDA_ENTRY STV_DEFAULT"
_Z10lockKernelPii:
.text._Z10lockKernelPii:
[----:B------:R-:W0:Y:S01]  /*0000*/  LDC R1, c[0x0][0x37c] ;  /* 0x0000df00ff017b82 */ /* 0x000e220000000800 */
[----:B------:R-:W1:Y:S01]  /*0010*/  S2R R2, SR_TID.X ;  /* 0x0000000000027919 */ /* 0x000e620000002100 */
[----:B------:R-:W1:Y:S01]  /*0020*/  LDCU UR6, c[0x0][0x388] ;  /* 0x00007100ff0677ac */ /* 0x000e620008000800 */
[----:B0-----:R-:W-:Y:S01]  /*0030*/  VIADD R1, R1, 0xfffffff8 ;  /* 0xfffffff801017836 */ /* 0x001fe20000000000 */
[----:B------:R-:W0:Y:S01]  /*0040*/  LDCU UR4, c[0x0][0x2f8] ;  /* 0x00005f00ff0477ac */ /* 0x000e220008000800 */
[----:B------:R-:W2:Y:S03]  /*0050*/  LDCU UR5, c[0x0][0x2fc] ;  /* 0x00005f80ff0577ac */ /* 0x000ea60008000800 */
[----:B0-----:R-:W-:-:S05]  /*0060*/  IADD3 R18, P1, PT, R1, UR4, RZ ;  /* 0x0000000401127c10 */ /* 0x001fca000ff3e0ff */
[----:B--2---:R-:W-:Y:S01]  /*0070*/  IMAD.X R19, RZ, RZ, UR5, P1 ;  /* 0x00000005ff137e24 */ /* 0x004fe200088e06ff */
[----:B-1----:R-:W-:-:S13]  /*0080*/  ISETP.GE.AND P0, PT, R2, UR6, PT ;  /* 0x0000000602007c0c */ /* 0x002fda000bf06270 */
[----:B------:R-:W-:Y:S05]  /*0090*/  @P0 EXIT ;  /* 0x000000000000094d */ /* 0x000fea0003800000 */
[----:B------:R-:W-:Y:S01]  /*00a0*/  MOV R0, 0x0 ;  /* 0x0000000000007802 */ /* 0x000fe20000000f00 */
[----:B------:R0:W-:Y:S01]  /*00b0*/  STL [R1], R2 ;  /* 0x0000000201007387 */ /* 0x0001e20000100800 */
[----:B------:R-:W1:Y:S01]  /*00c0*/  LDCU.64 UR4, c[0x4][0x10] ;  /* 0x01000200ff0477ac */ /* 0x000e620008000a00 */
[----:B------:R-:W-:Y:S01]  /*00d0*/  IMAD.MOV.U32 R6, RZ, RZ, R18 ;  /* 0x000000ffff067224 */ /* 0x000fe200078e0012 */
[----:B------:R0:W2:Y:S01]  /*00e0*/  LDC.64 R8, c[0x4][R0] ;  /* 0x0100000000087b82 */ /* 0x0000a20000000a00 */
[----:B------:R-:W-:Y:S02]  /*00f0*/  IMAD.MOV.U32 R7, RZ, RZ, R19 ;  /* 0x000000ffff077224 */ /* 0x000fe400078e0013 */
[----:B-1----:R-:W-:Y:S01]  /*0100*/  IMAD.U32 R4, RZ, RZ, UR4 ;  /* 0x00000004ff047e24 */ /* 0x002fe2000f8e00ff */
[----:B0-----:R-:W-:-:S07]  /*0110*/  MOV R5, UR5 ;  /* 0x0000000500057c02 */ /* 0x001fce0008000f00 */
[----:B------:R-:W-:-:S07]  /*0120*/  LEPC R20, `(.L_x_0) ;  /* 0x000000001014794e */ /* 0x000fce0000000000 */
[----:B--2---:R-:W-:Y:S05]  /*0130*/  CALL.ABS.NOINC R8 ;  /* 0x0000000008007343 */ /* 0x004fea0003c00000 */
.L_x_0:
[----:B------:R-:W0:Y:S01]  /*0140*/  LDC.64 R4, c[0x4][0x8] ;  /* 0x01000200ff047b82 */ /* 0x000e220000000a00 */
[----:B------:R-:W-:Y:S02]  /*0150*/  HFMA2 R6, -RZ, RZ, 0, 0 ;  /* 0x00000000ff067431 */ /* 0x000fe400000001ff */
[----:B------:R-:W-:-:S05]  /*0160*/  IMAD.MOV.U32 R7, RZ, RZ, 0x1 ;  /* 0x00000001ff077424 */ /* 0x000fca00078e00ff */
[----:B0-----:R-:W2:Y:S01]  /*0170*/  ATOMG.E.CAS.STRONG.GPU PT, R0, [R4], R6, R7 ;  /* 0x00000006040073a9 */ /* 0x001ea200001ee107 */
[----:B------:R-:W-:Y:S01]  /*0180*/  BSSY B0, `(.L_x_1) ;  /* 0x000000e000007945 */ /* 0x000fe20003800000 */
[----:B--2---:R-:W-:-:S13]  /*0190*/  ISETP.NE.AND P0, PT, R0, RZ, PT ;  /* 0x000000ff0000720c */ /* 0x004fda0003f05270 */
[----:B------:R-:W-:Y:S05]  /*01a0*/  @!P0 BRA `(.L_x_2) ;  /* 0x00000000002c8947 */ /* 0x000fea0003800000 */
[----:B------:R-:W-:-:S07]  /*01b0*/  IMAD.MOV.U32 R7, RZ, RZ, 0x1 ;  /* 0x00000001ff077424 */ /* 0x000fce00078e00ff */
.L_x_3:
[----:B------:R-:W-:Y:S05]  /*01c0*/  YIELD ;  /* 0x0000000000007946 */ /* 0x000fea0003800000 */
[----:B------:R-:W-:Y:S01]  /*01d0*/  IMAD.MOV.U32 R6, RZ, RZ, RZ ;  /* 0x000000ffff067224 */ /* 0x000fe200078e00ff */
[----:B------:R-:W-:Y:S01]  /*01e0*/  @!PT LDS RZ, [RZ] ;  /* 0x00000000fffff984 */ /* 0x000fe20000000800 */
[----:B------:R-:W-:Y:S01]  /*01f0*/  @!PT LDS RZ, [RZ] ;  /* 0x00000000fffff984 */ /* 0x000fe20000000800 */
[----:B------:R-:W-:Y:S01]  /*0200*/  @!PT LDS RZ, [RZ] ;  /* 0x00000000fffff984 */ /* 0x000fe20000000800 */
[----:B------:R-:W-:Y:S01]  /*0210*/  @!PT LDS RZ, [RZ] ;  /* 0x00000000fffff984 */ /* 0x000fe20000000800 */
[----:B------:R0:W-:Y:S06]  /*0220*/  MEMBAR.SC.CTA ;  /* 0x0000000000007992 */ /* 0x0001ec0000000000 */
[----:B0-----:R-:W2:Y:S02]  /*0230*/  ATOMG.E.CAS.STRONG.GPU PT, R0, [R4], R6, R7 ;  /* 0x00000006040073a9 */ /* 0x001ea400001ee107 */
[----:B--2---:R-:W-:-:S13]  /*0240*/  ISETP.NE.AND P0, PT, R0, RZ, PT ;  /* 0x000000ff0000720c */ /* 0x004fda0003f05270 */
[----:B------:R-:W-:Y:S05]  /*0250*/  @P0 BRA `(.L_x_3) ;  /* 0xfffffffc00d80947 */ /* 0x000fea000383ffff */
.L_x_2:
[----:B------:R-:W-:Y:S05]  /*0260*/  BSYNC B0 ;  /* 0x0000000000007941 */ /* 0x000fea0003800000 */
.L_x_1:
        /* <DEDUP_REMOVED lines=10> */
.L_x_4:
[----:B------:R-:W-:Y:S01]  /*0310*/  IMAD.MOV.U32 R3, RZ, RZ, R2 ;  /* 0x000000ffff037224 */ /* 0x000fe200078e0002 */
[----:B------:R0:W1:Y:S01]  /*0320*/  LDC.64 R8, c[0x4][R22] ;  /* 0x0100000016087b82 */ /* 0x0000620000000a00 */
[----:B------:R-:W2:Y:S01]  /*0330*/  LDCU.64 UR4, c[0x4][0x20] ;  /* 0x01000400ff0477ac */ /* 0x000ea20008000a00 */
[----:B------:R-:W-:Y:S01]  /*0340*/  IMAD.MOV.U32 R6, RZ, RZ, R18 ;  /* 0x000000ffff067224 */ /* 0x000fe200078e0012 */
[----:B------:R-:W-:Y:S01]  /*0350*/  MOV R7, R19 ;  /* 0x0000001300077202 */ /* 0x000fe20000000f00 */
[----:B------:R0:W-:Y:S04]  /*0360*/  STL.64 [R1], R2 ;  /* 0x0000000201007387 */ /* 0x0001e80000100a00 */
[----:B------:R-:W3:Y:S01]  /*0370*/  LDC.64 R16, c[0x0][0x358] ;  /* 0x0000d600ff107b82 */ /* 0x000ee20000000a00 */
[----:B--2---:R-:W-:Y:S01]  /*0380*/  MOV R4, UR4 ;  /* 0x0000000400047c02 */ /* 0x004fe20008000f00 */
[----:B0-----:R-:W-:-:S07]  /*0390*/  IMAD.U32 R5, RZ, RZ, UR5 ;  /* 0x00000005ff057e24 */ /* 0x001fce000f8e00ff */
[----:B------:R-:W-:-:S07]  /*03a0*/  LEPC R20, `(.L_x_5) ;  /* 0x000000001014794e */ /* 0x000fce0000000000 */
[----:B-1-3--:R-:W-:Y:S05]  /*03b0*/  CALL.ABS.NOINC R8 ;  /* 0x0000000008007343 */ /* 0x00afea0003c00000 */
.L_x_5:
[----:B------:R-:W0:Y:S01]  /*03c0*/  LDC.64 R8, c[0x0][0x380] ;  /* 0x0000e000ff087b82 */ /* 0x000e220000000a00 */
[----:B------:R-:W-:Y:S01]  /*03d0*/  R2UR UR6, R16 ;  /* 0x00000000100672ca */ /* 0x000fe200000e0000 */
[----:B------:R1:W-:Y:S01]  /*03e0*/  STL [R1], R2 ;  /* 0x0000000201007387 */ /* 0x0003e20000100800 */
[----:B------:R-:W-:Y:S01]  /*03f0*/  R2UR UR7, R17 ;  /* 0x00000000110772ca */ /* 0x000fe200000e0000 */
[----:B------:R-:W2:Y:S01]  /*0400*/  LDCU.64 UR4, c[0x4][0x28] ;  /* 0x01000500ff0477ac */ /* 0x000ea20008000a00 */
[----:B------:R-:W-:Y:S01]  /*0410*/  MOV R6, R18 ;  /* 0x0000001200067202 */ /* 0x000fe20000000f00 */
[----:B------:R-:W-:Y:S02]  /*0420*/  IMAD.MOV.U32 R7, RZ, RZ, R19 ;  /* 0x000000ffff077224 */ /* 0x000fe400078e0013 */
[----:B------:R-:W3:Y:S01]  /*0430*/  LDC.64 R22, c[0x4][R22] ;  /* 0x0100000016167b82 */ /* 0x000ee20000000a00 */
[----:B--2---:R-:W-:Y:S02]  /*0440*/  IMAD.U32 R4, RZ, RZ, UR4 ;  /* 0x00000004ff047e24 */ /* 0x004fe4000f8e00ff */
[----:B0-----:R-:W-:-:S04]  /*0450*/  IMAD.WIDE.U32 R8, R2, 0x4, R8 ;  /* 0x0000000402087825 */ /* 0x001fc800078e0008 */
[----:B------:R-:W-:Y:S01]  /*0460*/  IMAD.U32 R5, RZ, RZ, UR5 ;  /* 0x00000005ff057e24 */ /* 0x000fe2000f8e00ff */
[----:B------:R1:W-:Y:S06]  /*0470*/  STG.E desc[UR6][R8.64], R2 ;  /* 0x0000000208007986 */ /* 0x0003ec000c101906 */
[----:B------:R-:W-:-:S07]  /*0480*/  LEPC R20, `(.L_x_6) ;  /* 0x000000001014794e */ /* 0x000fce0000000000 */
[----:B-1-3--:R-:W-:Y:S05]  /*0490*/  CALL.ABS.NOINC R22 ;  /* 0x0000000016007343 */ /* 0x00afea0003c00000 */
.L_x_6:
[----:B------:R-:W0:Y:S01]  /*04a0*/  LDC.64 R2, c[0x4][0x8] ;  /* 0x01000200ff027b82 */ /* 0x000e220000000a00 */
[----:B------:R-:W-:Y:S02]  /*04b0*/  R2UR UR4, R16 ;  /* 0x00000000100472ca */ /* 0x000fe400000e0000 */
[----:B------:R-:W-:-:S13]  /*04c0*/  R2UR UR5, R17 ;  /* 0x00000000110572ca */ /* 0x000fda00000e0000 */
[----:B0-----:R-:W-:Y:S01]  /*04d0*/  ATOMG.E.EXCH.STRONG.GPU PT, RZ, desc[UR4][R2.64], RZ ;  /* 0x800000ff02ff79a8 */ /* 0x001fe2000c1ef104 */
[----:B------:R-:W-:Y:S05]  /*04e0*/  EXIT ;  /* 0x000000000000794d */ /* 0x000fea0003800000 */
.L_x_7:
[----:B------:R-:W-:-:S00]  /*04f0*/  BRA `(.L_x_7) ;  /* 0xfffffffc00fc7947 */ /* 0x000fc0000383ffff */
[----:B------:R-:W-:-:S00]  /*0500*/  NOP ;  /* 0x0000000000007918 */ /* 0x000fc00000000000 */
[----:B------:R-:W-:-:S00]  /*0510*/  NOP ;  /* 0x0000000000007918 */ /* 0x000fc00000000000 */
[----:B------:R-:W-:-:S00]  /*0520*/  NOP ;  /* 0x0000000000007918 */ /* 0x000fc00000000000 */
[----:B------:R-:W-:-:S00]  /*0530*/  NOP ;  /* 0x0000000000007918 */ /* 0x000fc00000000000 */
[----:B------:R-:W-:-:S00]  /*0540*/  NOP ;  /* 0x0000000000007918 */ /* 0x000fc00000000000 */
[----:B------:R-:W-:-:S00]  /*0550*/  NOP ;  /* 0x0000000000007918 */ /* 0x000fc00000000000 */
[----:B------:R-:W-:-:S00]  /*0560*/  NOP ;  /* 0x0000000000007918 */ /* 0x000fc00000000000 */
[----:B------:R-:W-:-:S00]  /*0570*/  NOP ;  /* 0x0000000000007918 */ /* 0x000fc00000000000 */
.L_x_8:


//--------------------- .nv.global.init           --------------------------
	.section	.nv.global.init,"aw",@progbits
.nv.global.init:
	.type		$str$2,@object
	.size		$str$2,($str$1 - $str$2)
$str$2:
        /*0000*/ 	.byte	0x54, 0x25, 0x30, 0x33, 0x64, 0x3a, 0x20, 0x77, 0x72, 0x69, 0x74, 0x65, 0x20, 0x25, 0x64, 0x0a
        /*0010*/ 	.byte	0x00
	.type		$str$1,@object
	.size		$str$1,($str$3 - $str$1)
$str$1:
        /*0011*/ 	.byte	0x54, 0x25, 0x30, 0x33, 0x64, 0x3a, 0x20, 0x61, 0x63, 0x71, 0x75, 0x69, 0x72, 0x65, 0x64, 0x20
        /*0021*/ 	.byte	0x6c, 0x6f, 0x63, 0x6b, 0x0a, 0x00
	.type		$str$3,@object
	.size		$str$3,($str - $str$3)
$str$3:
        /*0027*/ 	.byte	0x54, 0x25, 0x30, 0x33, 0x64, 0x3a, 0x20, 0x72, 0x65, 0x6c, 0x65, 0x61, 0x73, 0x69, 0x6e, 0x67
        /*0037*/ 	.byte	0x20, 0x6c, 0x6f, 0x63, 0x6b, 0x0a, 0x00
	.type		$str,@object
	.size		$str,(.L_1 - $str)
$str:
        /*003e*/ 	.byte	0x54, 0x25, 0x30, 0x33, 0x64, 0x3a, 0x20, 0x74, 0x72, 0x79, 0x69, 0x6e, 0x67, 0x20, 0x74, 0x6f
        /*004e*/ 	.byte	0x20, 0x61, 0x63, 0x71, 0x75, 0x69, 0x72, 0x65, 0x20, 0x6c, 0x6f, 0x63, 0x6b, 0x0a, 0x00
.L_1:


//--------------------- .nv.shared.reserved.0     --------------------------
	.section	.nv.shared.reserved.0,"aw",@nobits
	.weak		__nv_reservedSMEM_offset_0_alias
	.size		__nv_reservedSMEM_offset_0_alias, 0, 64
	.other		__nv_reservedSMEM_offset_0_alias,@"STO_CUDA_RESERVED_SHARED STV_DEFAULT"
__nv_reservedSMEM_offset_0_alias:
	.zero		0
	.zero		64


//--------------------- .nv.global                --------------------------
	.section	.nv.global,"aw",@nobits
	.align	4
.nv.global:
	.type		lock,@object
	.size		lock,(.L_0 - lock)
lock:
	.zero		4
.L_0:


//--------------------- .nv.constant0._Z10lockKernelPii --------------------------
	.section	.nv.constant0._Z10lockKernelPii,"a",@progbits
	.sectionflags	@""
	.align	4
.nv.constant0._Z10lockKernelPii:
	.zero		908


//--------------------- SYMBOLS --------------------------

	.type		.nv.reservedSmem.offset0,@object
	.size		.nv.reservedSmem.offset0,0x4
	.type		vprintf,@function
